//
// Generated by NVIDIA NVVM Compiler
//
// Compiler Build ID: CL-36424714
// Cuda compilation tools, release 13.0, V13.0.88
// Based on NVVM 20.0.0
//

.version 9.0
.target sm_100
.address_size 64

	// .globl	_Z6sharedPi
// _ZZ6sharedPiE1x has been demoted

.visible .entry _Z6sharedPi(
	.param .u64 .ptr .align 1 _Z6sharedPi_param_0
)
{
	.reg .pred 	%p<2>;
	.reg .b32 	%r<11>;
	.reg .b64 	%rd<5>;
	// demoted variable
	.shared .align 4 .b8 _ZZ6sharedPiE1x[40];
	ld.param.u64 	%rd2, [_Z6sharedPi_param_0];
	cvta.to.global.u64 	%rd3, %rd2;
	mov.u32 	%r5, %ctaid.x;
	mov.u32 	%r6, %tid.x;
	mad.lo.s32 	%r7, %r5, 10, %r6;
	mul.wide.s32 	%rd4, %r7, 4;
	add.s64 	%rd1, %rd3, %rd4;
	ld.global.u32 	%r10, [%rd1];
	shl.b32 	%r8, %r6, 2;
	mov.u32 	%r9, _ZZ6sharedPiE1x;
	add.s32 	%r2, %r9, %r8;
	st.shared.u32 	[%r2], %r10;
	setp.gt.u32 	%p1, %r6, 4;
	@%p1 bra 	$L__BB0_2;
	ld.shared.u32 	%r10, [%r2+4];
	st.shared.u32 	[%r2], %r10;
$L__BB0_2:
	st.global.u32 	[%rd1], %r10;
	ret;

}


// ===== COMPILED SASS (sm_100) =====

	.target	sm_100

	.elftype	@"ET_EXEC"


//--------------------- .note.nv.tkinfo           --------------------------
	.section	.note.nv.tkinfo,"",@"SHT_NOTE"
	.sectionflags	@"SHF_NOTE_NV_TKINFO"
	.tkinfo
        /*0018*/ 	.word	0x00000002
        /*0030*/ 	.string	""
        /*0030*/ 	.string	"ptxas"
        /*0030*/ 	.string	"Cuda compilation tools, release 13.0, V13.0.88"
        /*0030*/ 	.string	"Build cuda_13.0.r13.0/compiler.36424714_0"
        /*0030*/ 	.string	"-arch sm_100 -m 64 "



//--------------------- .note.nv.cuinfo           --------------------------
	.section	.note.nv.cuinfo,"",@"SHT_NOTE"
	.sectionflags	@"SHF_NOTE_NV_CUINFO"
        /*0018*/ 	.short	0x0002
        /*001a*/ 	.short	0x0064
        /*001c*/ 	.short	0x0082
	.zero		2


//--------------------- .nv.info                  --------------------------
	.section	.nv.info,"",@"SHT_CUDA_INFO"
	.align	4


	//----- nvinfo : EIATTR_REGCOUNT
	.align		4
        /*0000*/ 	.byte	0x04, 0x2f
        /*0002*/ 	.short	(.L_1 - .L_0)
	.align		4
.L_0:
        /*0004*/ 	.word	index@(_Z6sharedPi)
        /*0008*/ 	.word	0x00000008


	//----- nvinfo : EIATTR_FRAME_SIZE
	.align		4
.L_1:
        /*000c*/ 	.byte	0x04, 0x11
        /*000e*/ 	.short	(.L_3 - .L_2)
	.align		4
.L_2:
        /*0010*/ 	.word	index@(_Z6sharedPi)
        /*0014*/ 	.word	0x00000000


	//----- nvinfo : EIATTR_MIN_STACK_SIZE
	.align		4
.L_3:
        /*0018*/ 	.byte	0x04, 0x12
        /*001a*/ 	.short	(.L_5 - .L_4)
	.align		4
.L_4:
        /*001c*/ 	.word	index@(_Z6sharedPi)
        /*0020*/ 	.word	0x00000000
.L_5:


//--------------------- .nv.compat                --------------------------
	.section	.nv.compat,"",@"SHT_CUDA_COMPAT_INFO"
	.align	4
        /*0000*/ 	.byte	0x02, 0x09, 0x00, 0x00, 0x02, 0x02, 0x01, 0x00, 0x02, 0x05, 0x05, 0x00, 0x03, 0x07, 0x01, 0x01
        /*0010*/ 	.byte	0x02, 0x03, 0x00, 0x00, 0x02, 0x06, 0x01, 0x00, 0x04, 0x0b, 0x08, 0x00, 0x09, 0x00, 0x00, 0x00
        /*0020*/ 	.byte	0x00, 0x00, 0x00, 0x00


//--------------------- .nv.info._Z6sharedPi      --------------------------
	.section	.nv.info._Z6sharedPi,"",@"SHT_CUDA_INFO"
	.sectionflags	@""
	.align	4


	//----- nvinfo : EIATTR_CUDA_API_VERSION
	.align		4
        /*0000*/ 	.byte	0x04, 0x37
        /*0002*/ 	.short	(.L_7 - .L_6)
.L_6:
        /*0004*/ 	.word	0x00000082


	//----- nvinfo : EIATTR_KPARAM_INFO
	.align		4
.L_7:
        /*0008*/ 	.byte	0x04, 0x17
        /*000a*/ 	.short	(.L_9 - .L_8)
.L_8:
        /*000c*/ 	.word	0x00000000
        /*0010*/ 	.short	0x0000
        /*0012*/ 	.short	0x0000
        /*0014*/ 	.byte	0x00, 0xf5, 0x21, 0x00


	//----- nvinfo : EIATTR_SPARSE_MMA_MASK
	.align		4
.L_9:
        /*0018*/ 	.byte	0x03, 0x50
        /*001a*/ 	.short	0x0000


	//----- nvinfo : EIATTR_MAXREG_COUNT
	.align		4
        /*001c*/ 	.byte	0x03, 0x1b
        /*001e*/ 	.short	0x00ff


	//----- nvinfo : EIATTR_MERCURY_ISA_VERSION
	.align		4
        /*0020*/ 	.byte	0x03, 0x5f
        /*0022*/ 	.short	0x0101


	//----- nvinfo : EIATTR_VRC_CTA_INIT_COUNT
	.align		4
        /*0024*/ 	.byte	0x02, 0x4a
	.zero		1
	.zero		1


	//----- nvinfo : EIATTR_EXIT_INSTR_OFFSETS
	.align		4
        /*0028*/ 	.byte	0x04, 0x1c
        /*002a*/ 	.short	(.L_11 - .L_10)


	//   ....[0]....
.L_10:
        /*002c*/ 	.word	0x00000110


	//----- nvinfo : EIATTR_CBANK_PARAM_SIZE
	.align		4
.L_11:
        /*0030*/ 	.byte	0x03, 0x19
        /*0032*/ 	.short	0x0008


	//----- nvinfo : EIATTR_PARAM_CBANK
	.align		4
        /*0034*/ 	.byte	0x04, 0x0a
        /*0036*/ 	.short	(.L_13 - .L_12)
	.align		4
.L_12:
        /*0038*/ 	.word	index@(.nv.constant0._Z6sharedPi)
        /*003c*/ 	.short	0x0380
        /*003e*/ 	.short	0x0008


	//----- nvinfo : EIATTR_SW_WAR
	.align		4
.L_13:
        /*0040*/ 	.byte	0x04, 0x36
        /*0042*/ 	.short	(.L_15 - .L_14)
.L_14:
        /*0044*/ 	.word	0x00000008
.L_15:


//--------------------- .nv.callgraph             --------------------------
	.section	.nv.callgraph,"",@"SHT_CUDA_CALLGRAPH"
	.align	4
	.sectionentsize	8
	.align		4
        /*0000*/ 	.word	0x00000000
	.align		4
        /*0004*/ 	.word	0xffffffff
	.align		4
        /*0008*/ 	.word	0x00000000
	.align		4
        /*000c*/ 	.word	0xfffffffe
	.align		4
        /*0010*/ 	.word	0x00000000
	.align		4
        /*0014*/ 	.word	0xfffffffd
	.align		4
        /*0018*/ 	.word	0x00000000
	.align		4
        /*001c*/ 	.word	0xfffffffc


//--------------------- .text._Z6sharedPi         --------------------------
	.section	.text._Z6sharedPi,"ax",@progbits
	.align	128
        .global         _Z6sharedPi
        .type           _Z6sharedPi,@function
        .size           _Z6sharedPi,(.L_x_1 - _Z6sharedPi)
        .other          _Z6sharedPi,@"STO_CUDA_ENTRY STV_DEFAULT"
_Z6sharedPi:
.text._Z6sharedPi:
[----:B------:R-:W-:Y:S01]  /*0000*/  LDC R1, c[0x0][0x37c] ;  /* 0x0000df00ff017b82 */ /* 0x000fe20000000800 */
[----:B------:R-:W0:Y:S07]  /*0010*/  S2R R5, SR_CTAID.X ;  /* 0x0000000000057919 */ /* 0x000e2e0000002500 */
[----:B------:R-:W1:Y:S01]  /*0020*/  LDC.64 R2, c[0x0][0x380] ;  /* 0x0000e000ff027b82 */ /* 0x000e620000000a00 */
[----:B------:R-:W2:Y:S01]  /*0030*/  LDCU.64 UR6, c[0x0][0x358] ;  /* 0x00006b00ff0677ac */ /* 0x000ea20008000a00 */
[----:B------:R-:W0:Y:S02]  /*0040*/  S2R R0, SR_TID.X ;  /* 0x0000000000007919 */ /* 0x000e240000002100 */
[----:B0-----:R-:W-:-:S04]  /*0050*/  IMAD R5, R5, 0xa, R0 ;  /* 0x0000000a05057824 */ /* 0x001fc800078e0200 */
[----:B-1----:R-:W-:-:S05]  /*0060*/  IMAD.WIDE R2, R5, 0x4, R2 ;  /* 0x0000000405027825 */ /* 0x002fca00078e0202 */
[----:B--2---:R-:W2:Y:S01]  /*0070*/  LDG.E R5, desc[UR6][R2.64] ;  /* 0x0000000602057981 */ /* 0x004ea2000c1e1900 */
[----:B------:R-:W0:Y:S01]  /*0080*/  S2UR UR5, SR_CgaCtaId ;  /* 0x00000000000579c3 */ /* 0x000e220000008800 */
[----:B------:R-:W-:Y:S01]  /*0090*/  UMOV UR4, 0x400 ;  /* 0x0000040000047882 */ /* 0x000fe20000000000 */
[----:B------:R-:W-:Y:S01]  /*00a0*/  ISETP.GT.U32.AND P0, PT, R0, 0x4, PT ;  /* 0x000000040000780c */ /* 0x000fe20003f04070 */
[----:B0-----:R-:W-:-:S06]  /*00b0*/  ULEA UR4, UR5, UR4, 0x18 ;  /* 0x0000000405047291 */ /* 0x001fcc000f8ec0ff */
[----:B------:R-:W-:-:S05]  /*00c0*/  LEA R0, R0, UR4, 0x2 ;  /* 0x0000000400007c11 */ /* 0x000fca000f8e10ff */
[----:B--2---:R-:W-:Y:S04]  /*00d0*/  STS [R0], R5 ;  /* 0x0000000500007388 */ /* 0x004fe80000000800 */
[----:B------:R-:W0:Y:S04]  /*00e0*/  @!P0 LDS R5, [R0+0x4] ;  /* 0x0000040000058984 */ /* 0x000e280000000800 */
[----:B0-----:R-:W-:Y:S04]  /*00f0*/  STG.E desc[UR6][R2.64], R5 ;  /* 0x0000000502007986 */ /* 0x001fe8000c101906 */
[----:B------:R-:W-:Y:S01]  /*0100*/  @!P0 STS [R0], R5 ;  /* 0x0000000500008388 */ /* 0x000fe20000000800 */
[----:B------:R-:W-:Y:S05]  /*0110*/  EXIT ;  /* 0x000000000000794d */ /* 0x000fea0003800000 */
.L_x_0:
[----:B------:R-:W-:-:S00]  /*0120*/  BRA `(.L_x_0) ;  /* 0xfffffffc00fc7947 */ /* 0x000fc0000383ffff */
[----:B------:R-:W-:-:S00]  /*0130*/  NOP ;  /* 0x0000000000007918 */ /* 0x000fc00000000000 */
        /* <DEDUP_REMOVED lines=12> */
.L_x_1:


//--------------------- .nv.shared._Z6sharedPi    --------------------------
	.section	.nv.shared._Z6sharedPi,"aw",@nobits
	.sectionflags	@""
	.align	4
.nv.shared._Z6sharedPi:
	.zero		1064


//--------------------- .nv.shared.reserved.0     --------------------------
	.section	.nv.shared.reserved.0,"aw",@nobits
	.weak		__nv_reservedSMEM_offset_0_alias
	.size		__nv_reservedSMEM_offset_0_alias, 0, 64
	.other		__nv_reservedSMEM_offset_0_alias,@"STO_CUDA_RESERVED_SHARED STV_DEFAULT"
__nv_reservedSMEM_offset_0_alias:
	.zero		0
	.zero		64


//--------------------- .nv.constant0._Z6sharedPi --------------------------
	.section	.nv.constant0._Z6sharedPi,"a",@progbits
	.sectionflags	@""
	.align	4
.nv.constant0._Z6sharedPi:
	.zero		904


//--------------------- SYMBOLS --------------------------

	.type		.nv.reservedSmem.offset0,@object
	.size		.nv.reservedSmem.offset0,0x4
	.type		.nv.reservedSmem.cap,@object
	.size		.nv.reservedSmem.cap,0x4
